	.headerflags	@"EF_CUDA_TEXMODE_UNIFIED EF_CUDA_64BIT_ADDRESS EF_CUDA_ACCELERATORS EF_CUDA_SM90 EF_CUDA_VIRTUAL_SM(EF_CUDA_SM90)"
	.elftype	@"ET_EXEC"


//--------------------- .nv.info                  --------------------------
	.section	.nv.info,"",@"SHT_CUDA_INFO"
	.align	4


	//----- nvinfo : EIATTR_REGCOUNT
	.align		4
        /*0000*/ 	.byte	0x04, 0x2f
        /*0002*/ 	.short	(.L_3 - .L_2)
	.align		4
.L_2:
        /*0004*/ 	.word	index@(triton_poi_fused__native_batch_norm_legit_no_training_12)
        /*0008*/ 	.word	0x00000012


	//----- nvinfo : EIATTR_MIN_STACK_SIZE
	.align		4
.L_3:
        /*000c*/ 	.byte	0x04, 0x12
        /*000e*/ 	.short	(.L_5 - .L_4)
	.align		4
.L_4:
        /*0010*/ 	.word	index@(triton_poi_fused__native_batch_norm_legit_no_training_12)
        /*0014*/ 	.word	0x00000000


	//----- nvinfo : EIATTR_FRAME_SIZE
	.align		4
.L_5:
        /*0018*/ 	.byte	0x04, 0x11
        /*001a*/ 	.short	(.L_7 - .L_6)
	.align		4
.L_6:
        /*001c*/ 	.word	index@(triton_poi_fused__native_batch_norm_legit_no_training_12)
        /*0020*/ 	.word	0x00000000


	//----- nvinfo : EIATTR_MIN_STACK_SIZE
	.align		4
.L_7:
        /*0024*/ 	.byte	0x04, 0x12
        /*0026*/ 	.short	(.L_9 - .L_8)
	.align		4
.L_8:
        /*0028*/ 	.word	index@(triton_poi_fused__native_batch_norm_legit_no_training_12)
        /*002c*/ 	.word	0x00000000
.L_9:


//--------------------- .nv.info.triton_poi_fused__native_batch_norm_legit_no_training_12 --------------------------
	.section	.nv.info.triton_poi_fused__native_batch_norm_legit_no_training_12,"",@"SHT_CUDA_INFO"
	.sectionflags	@""
	.align	4


	//----- nvinfo : EIATTR_CUDA_API_VERSION
	.align		4
        /*0000*/ 	.byte	0x04, 0x37
        /*0002*/ 	.short	(.L_11 - .L_10)
.L_10:
        /*0004*/ 	.word	0x0000007c


	//----- nvinfo : EIATTR_KPARAM_INFO
	.align		4
.L_11:
        /*0008*/ 	.byte	0x04, 0x17
        /*000a*/ 	.short	(.L_13 - .L_12)
.L_12:
        /*000c*/ 	.word	0x00000000
        /*0010*/ 	.short	0x0006
        /*0012*/ 	.short	0x0030
        /*0014*/ 	.byte	0x00, 0xf0, 0x11, 0x00


	//----- nvinfo : EIATTR_KPARAM_INFO
	.align		4
.L_13:
        /*0018*/ 	.byte	0x04, 0x17
        /*001a*/ 	.short	(.L_15 - .L_14)
.L_14:
        /*001c*/ 	.word	0x00000000
        /*0020*/ 	.short	0x0005
        /*0022*/ 	.short	0x0028
        /*0024*/ 	.byte	0x00, 0xf4, 0x21, 0x00


	//----- nvinfo : EIATTR_KPARAM_INFO
	.align		4
.L_15:
        /*0028*/ 	.byte	0x04, 0x17
        /*002a*/ 	.short	(.L_17 - .L_16)
.L_16:
        /*002c*/ 	.word	0x00000000
        /*0030*/ 	.short	0x0004
        /*0032*/ 	.short	0x0020
        /*0034*/ 	.byte	0x00, 0xf4, 0x21, 0x00


	//----- nvinfo : EIATTR_KPARAM_INFO
	.align		4
.L_17:
        /*0038*/ 	.byte	0x04, 0x17
        /*003a*/ 	.short	(.L_19 - .L_18)
.L_18:
        /*003c*/ 	.word	0x00000000
        /*0040*/ 	.short	0x0003
        /*0042*/ 	.short	0x0018
        /*0044*/ 	.byte	0x00, 0xf4, 0x21, 0x00


	//----- nvinfo : EIATTR_KPARAM_INFO
	.align		4
.L_19:
        /*0048*/ 	.byte	0x04, 0x17
        /*004a*/ 	.short	(.L_21 - .L_20)
.L_20:
        /*004c*/ 	.word	0x00000000
        /*0050*/ 	.short	0x0002
        /*0052*/ 	.short	0x0010
        /*0054*/ 	.byte	0x00, 0xf4, 0x21, 0x00


	//----- nvinfo : EIATTR_KPARAM_INFO
	.align		4
.L_21:
        /*0058*/ 	.byte	0x04, 0x17
        /*005a*/ 	.short	(.L_23 - .L_22)
.L_22:
        /*005c*/ 	.word	0x00000000
        /*0060*/ 	.short	0x0001
        /*0062*/ 	.short	0x0008
        /*0064*/ 	.byte	0x00, 0xf4, 0x21, 0x00


	//----- nvinfo : EIATTR_KPARAM_INFO
	.align		4
.L_23:
        /*0068*/ 	.byte	0x04, 0x17
        /*006a*/ 	.short	(.L_25 - .L_24)
.L_24:
        /*006c*/ 	.word	0x00000000
        /*0070*/ 	.short	0x0000
        /*0072*/ 	.short	0x0000
        /*0074*/ 	.byte	0x00, 0xf4, 0x21, 0x00


	//----- nvinfo : EIATTR_SPARSE_MMA_MASK
	.align		4
.L_25:
        /*0078*/ 	.byte	0x03, 0x50
        /*007a*/ 	.short	0x0000


	//----- nvinfo : EIATTR_MAXREG_COUNT
	.align		4
        /*007c*/ 	.byte	0x03, 0x1b
        /*007e*/ 	.short	0x00ff


	//----- nvinfo : EIATTR_EXIT_INSTR_OFFSETS
	.align		4
        /*0080*/ 	.byte	0x04, 0x1c
        /*0082*/ 	.short	(.L_27 - .L_26)


	//   ....[0]....
.L_26:
        /*0084*/ 	.word	0x00000370


	//----- nvinfo : EIATTR_REQNTID
	.align		4
.L_27:
        /*0088*/ 	.byte	0x04, 0x10
        /*008a*/ 	.short	(.L_29 - .L_28)
.L_28:
        /*008c*/ 	.word	0x00000080
        /*0090*/ 	.word	0x00000001
        /*0094*/ 	.word	0x00000001


	//----- nvinfo : EIATTR_CBANK_PARAM_SIZE
	.align		4
.L_29:
        /*0098*/ 	.byte	0x03, 0x19
        /*009a*/ 	.short	0x0034


	//----- nvinfo : EIATTR_PARAM_CBANK
	.align		4
        /*009c*/ 	.byte	0x04, 0x0a
        /*009e*/ 	.short	(.L_31 - .L_30)
	.align		4
.L_30:
        /*00a0*/ 	.word	index@(.nv.constant0.triton_poi_fused__native_batch_norm_legit_no_training_12)
        /*00a4*/ 	.short	0x0210
        /*00a6*/ 	.short	0x0034


	//----- nvinfo : EIATTR_SW_WAR
	.align		4
.L_31:
        /*00a8*/ 	.byte	0x04, 0x36
        /*00aa*/ 	.short	(.L_33 - .L_32)
.L_32:
        /*00ac*/ 	.word	0x00000008
.L_33:


//--------------------- .nv.callgraph             --------------------------
	.section	.nv.callgraph,"",@"SHT_CUDA_CALLGRAPH"
	.align	4
	.sectionentsize	8
	.align		4
        /*0000*/ 	.word	0x00000000
	.align		4
        /*0004*/ 	.word	0xffffffff
	.align		4
        /*0008*/ 	.word	0x00000000
	.align		4
        /*000c*/ 	.word	0xfffffffe
	.align		4
        /*0010*/ 	.word	0x00000000
	.align		4
        /*0014*/ 	.word	0xfffffffd
	.align		4
        /*0018*/ 	.word	0x00000000
	.align		4
        /*001c*/ 	.word	0xfffffffc


//--------------------- .nv.constant4             --------------------------
	.section	.nv.constant4,"a",@progbits
	.align	8
	.align		8
.nv.constant4:
        /*0000*/ 	.dword	_$_str
	.align		8
        /*0008*/ 	.dword	_$_str_$_2


//--------------------- .text.triton_poi_fused__native_batch_norm_legit_no_training_12 --------------------------
	.section	.text.triton_poi_fused__native_batch_norm_legit_no_training_12,"ax",@progbits
	.align	128
        .global         triton_poi_fused__native_batch_norm_legit_no_training_12
        .type           triton_poi_fused__native_batch_norm_legit_no_training_12,@function
        .size           triton_poi_fused__native_batch_norm_legit_no_training_12,(.L_x_1 - triton_poi_fused__native_batch_norm_legit_no_training_12)
        .other          triton_poi_fused__native_batch_norm_legit_no_training_12,@"STO_CUDA_ENTRY STV_DEFAULT"
triton_poi_fused__native_batch_norm_legit_no_training_12:
.text.triton_poi_fused__native_batch_norm_legit_no_training_12:
[----:B------:R-:W-:Y:S01]  /*0000*/  LDC R1, c[0x0][0x28] ;  /* 0x00000a00ff017b82 */ /* 0x000fe20000000800 */
[----:B------:R-:W1:Y:S07]  /*0010*/  S2R R0, SR_TID.X ;  /* 0x0000000000007919 */ /* 0x000e6e0000002100 */
[----:B------:R-:W2:Y:S01]  /*0020*/  LDC.64 R8, c[0x0][0x220] ;  /* 0x00008800ff087b82 */ /* 0x000ea20000000a00 */
[----:B------:R-:W-:Y:S01]  /*0030*/  ULDC.64 UR4, c[0x0][0x208] ;  /* 0x0000820000047ab9 */ /* 0x000fe20000000a00 */
[----:B------:R-:W3:Y:S06]  /*0040*/  S2R R5, SR_CTAID.X ;  /* 0x0000000000057919 */ /* 0x000eec0000002500 */
[----:B------:R-:W4:Y:S08]  /*0050*/  LDC.64 R12, c[0x0][0x230] ;  /* 0x00008c00ff0c7b82 */ /* 0x000f300000000a00 */
[----:B------:R-:W5:Y:S01]  /*0060*/  LDC.64 R10, c[0x0][0x228] ;  /* 0x00008a00ff0a7b82 */ /* 0x000f620000000a00 */
[----:B-1----:R-:W-:-:S02]  /*0070*/  SHF.L.U32 R0, R0, 0x1, RZ ;  /* 0x0000000100007819 */ /* 0x002fc400000006ff */
[----:B---3--:R-:W-:Y:S02]  /*0080*/  SHF.R.S32.HI R3, RZ, 0x17, R5 ;  /* 0x00000017ff037819 */ /* 0x008fe40000011405 */
[----:B------:R-:W-:Y:S02]  /*0090*/  LOP3.LUT R0, R0, 0xfe, RZ, 0xc0, !PT ;  /* 0x000000fe00007812 */ /* 0x000fe400078ec0ff */
[----:B------:R-:W-:Y:S02]  /*00a0*/  SGXT R3, R3, 0x1 ;  /* 0x000000010303781a */ /* 0x000fe40000000200 */
[----:B------:R-:W-:Y:S02]  /*00b0*/  LEA R0, R5, R0, 0x8 ;  /* 0x0000000005007211 */ /* 0x000fe400078e40ff */
[----:B------:R-:W1:Y:S02]  /*00c0*/  LDC.64 R4, c[0x0][0x218] ;  /* 0x00008600ff047b82 */ /* 0x000e640000000a00 */
[----:B------:R-:W-:-:S04]  /*00d0*/  LEA.HI R3, R3, R0, RZ, 0x6 ;  /* 0x0000000003037211 */ /* 0x000fc800078f30ff */
[----:B------:R-:W-:-:S04]  /*00e0*/  SHF.R.S32.HI R3, RZ, 0x6, R3 ;  /* 0x00000006ff037819 */ /* 0x000fc80000011403 */
[----:B------:R-:W-:-:S04]  /*00f0*/  LEA.HI R2, R3, R3, RZ, 0x6 ;  /* 0x0000000303027211 */ /* 0x000fc800078f30ff */
[----:B------:R-:W-:-:S04]  /*0100*/  LOP3.LUT R2, R2, 0xffffffc0, RZ, 0xc0, !PT ;  /* 0xffffffc002027812 */ /* 0x000fc800078ec0ff */
[----:B------:R-:W-:Y:S02]  /*0110*/  IADD3 R7, R3, -R2, RZ ;  /* 0x8000000203077210 */ /* 0x000fe40007ffe0ff */
[----:B------:R-:W3:Y:S03]  /*0120*/  LDC.64 R2, c[0x0][0x210] ;  /* 0x00008400ff027b82 */ /* 0x000ee60000000a00 */
[----:B--2---:R-:W-:-:S06]  /*0130*/  IMAD.WIDE R8, R7, 0x4, R8 ;  /* 0x0000000407087825 */ /* 0x004fcc00078e0208 */
[----:B------:R-:W2:Y:S01]  /*0140*/  LDG.E.EL R8, desc[UR4][R8.64] ;  /* 0x0000000408087981 */ /* 0x000ea2000c2e1900 */
[----:B-1----:R-:W-:-:S05]  /*0150*/  IMAD.WIDE R4, R7, 0x4, R4 ;  /* 0x0000000407047825 */ /* 0x002fca00078e0204 */
[----:B------:R1:W2:Y:S01]  /*0160*/  LDG.E.EL R6, desc[UR4][R4.64] ;  /* 0x0000000404067981 */ /* 0x0002a2000c2e1900 */
[----:B----4-:R-:W-:-:S04]  /*0170*/  IMAD.WIDE R12, R7, 0x4, R12 ;  /* 0x00000004070c7825 */ /* 0x010fc800078e020c */
[----:B-----5:R-:W-:Y:S02]  /*0180*/  IMAD.WIDE R10, R7, 0x4, R10 ;  /* 0x00000004070a7825 */ /* 0x020fe400078e020a */
[----:B------:R-:W4:Y:S02]  /*0190*/  LDG.E.EL R12, desc[UR4][R12.64] ;  /* 0x000000040c0c7981 */ /* 0x000f24000c2e1900 */
[----:B---3--:R-:W-:Y:S01]  /*01a0*/  IMAD.WIDE R2, R0, 0x4, R2 ;  /* 0x0000000400027825 */ /* 0x008fe200078e0202 */
[----:B-1----:R-:W1:Y:S01]  /*01b0*/  LDC.64 R4, c[0x0][0x238] ;  /* 0x00008e00ff047b82 */ /* 0x002e620000000a00 */
[----:B------:R3:W4:Y:S04]  /*01c0*/  LDG.E.EL R7, desc[UR4][R10.64] ;  /* 0x000000040a077981 */ /* 0x000728000c2e1900 */
[----:B------:R-:W5:Y:S01]  /*01d0*/  LDG.E.64 R2, desc[UR4][R2.64] ;  /* 0x0000000402027981 */ /* 0x000f62000c1e1b00 */
[----:B---3--:R-:W-:Y:S01]  /*01e0*/  HFMA2.MMA R10, -RZ, RZ, 1.625, 0 ;  /* 0x3e800000ff0a7435 */ /* 0x008fe200000001ff */
[----:B------:R-:W-:-:S04]  /*01f0*/  SHF.R.S32.HI R15, RZ, 0x1f, R0 ;  /* 0x0000001fff0f7819 */ /* 0x000fc80000011400 */
[----:B------:R-:W-:Y:S01]  /*0200*/  LEA.HI R15, R15, R0, RZ, 0xc ;  /* 0x000000000f0f7211 */ /* 0x000fe200078f60ff */
[----:B--2---:R-:W-:-:S04]  /*0210*/  FADD R8, R8, 9.9999997473787516356e-06 ;  /* 0x3727c5ac08087421 */ /* 0x004fc80000000000 */
[----:B------:R-:W2:Y:S02]  /*0220*/  MUFU.SQRT R9, R8 ;  /* 0x0000000800097308 */ /* 0x000ea40000002000 */
[C---:B--2---:R-:W-:Y:S02]  /*0230*/  FSETP.GT.AND P0, PT, R9.reuse, 8.50705917302346158658e+37, PT ;  /* 0x7e8000000900780b */ /* 0x044fe40003f04000 */
[----:B------:R-:W-:-:S11]  /*0240*/  FSETP.GEU.AND P1, PT, R9, 1.175494350822287508e-38, PT ;  /* 0x008000000900780b */ /* 0x000fd60003f2e000 */
[----:B------:R-:W-:-:S04]  /*0250*/  @P0 FMUL R9, R9, 0.25 ;  /* 0x3e80000009090820 */ /* 0x000fc80000400000 */
[----:B------:R-:W-:-:S06]  /*0260*/  @!P1 FMUL R9, R9, 16777216 ;  /* 0x4b80000009099820 */ /* 0x000fcc0000400000 */
[----:B------:R-:W2:Y:S01]  /*0270*/  MUFU.RCP R9, R9 ;  /* 0x0000000900097308 */ /* 0x000ea20000001000 */
[----:B------:R-:W-:Y:S02]  /*0280*/  FSEL R10, R10, 1, P0 ;  /* 0x3f8000000a0a7808 */ /* 0x000fe40000000000 */
[----:B------:R-:W-:-:S03]  /*0290*/  SHF.L.U32 R8, R15, 0x1, RZ ;  /* 0x000000010f087819 */ /* 0x000fc600000006ff */
[----:B------:R-:W-:Y:S01]  /*02a0*/  @!P1 FMUL R10, R10, 16777216 ;  /* 0x4b8000000a0a9820 */ /* 0x000fe20000400000 */
[----:B------:R-:W-:Y:S01]  /*02b0*/  LOP3.LUT R15, R15, 0xfffff000, RZ, 0xc0, !PT ;  /* 0xfffff0000f0f7812 */ /* 0x000fe200078ec0ff */
[--C-:B-----5:R-:W-:Y:S01]  /*02c0*/  FADD R2, R2, -R6.reuse ;  /* 0x8000000602027221 */ /* 0x120fe20000000000 */
[----:B------:R-:W-:Y:S01]  /*02d0*/  LOP3.LUT R8, R8, 0xffffe000, RZ, 0xc0, !PT ;  /* 0xffffe00008087812 */ /* 0x000fe200078ec0ff */
[----:B------:R-:W-:Y:S01]  /*02e0*/  FADD R3, R3, -R6 ;  /* 0x8000000603037221 */ /* 0x000fe20000000000 */
[----:B--2---:R-:W-:Y:S02]  /*02f0*/  FMUL R10, R9, R10 ;  /* 0x0000000a090a7220 */ /* 0x004fe40000400000 */
[----:B------:R-:W-:Y:S02]  /*0300*/  IADD3 R15, R8, R0, -R15 ;  /* 0x00000000080f7210 */ /* 0x000fe40007ffe80f */
[-C--:B------:R-:W-:Y:S01]  /*0310*/  FMUL R2, R2, R10.reuse ;  /* 0x0000000a02027220 */ /* 0x080fe20000400000 */
[----:B------:R-:W-:-:S02]  /*0320*/  FMUL R3, R3, R10 ;  /* 0x0000000a03037220 */ /* 0x000fc40000400000 */
[----:B-1----:R-:W-:-:S04]  /*0330*/  IMAD.WIDE R4, R15, 0x4, R4 ;  /* 0x000000040f047825 */ /* 0x002fc800078e0204 */
[C-C-:B----4-:R-:W-:Y:S01]  /*0340*/  FFMA R2, R7.reuse, R2, R12.reuse ;  /* 0x0000000207027223 */ /* 0x150fe2000000000c */
[----:B------:R-:W-:-:S05]  /*0350*/  FFMA R3, R7, R3, R12 ;  /* 0x0000000307037223 */ /* 0x000fca000000000c */
[----:B------:R-:W-:Y:S01]  /*0360*/  STG.E.64 desc[UR4][R4.64], R2 ;  /* 0x0000000204007986 */ /* 0x000fe2000c101b04 */
[----:B------:R-:W-:Y:S05]  /*0370*/  EXIT ;  /* 0x000000000000794d */ /* 0x000fea0003800000 */
.L_x_0:
[----:B------:R-:W-:-:S00]  /*0380*/  BRA `(.L_x_0) ;  /* 0xfffffffc00fc7947 */ /* 0x000fc0000383ffff */
[----:B------:R-:W-:-:S00]  /*0390*/  NOP ;  /* 0x0000000000007918 */ /* 0x000fc00000000000 */
        /* <DEDUP_REMOVED lines=14> */
.L_x_1:


//--------------------- .nv.global.init           --------------------------
	.section	.nv.global.init,"aw",@progbits
.nv.global.init:
	.type		_$_str,@object
	.size		_$_str,(_$_str_$_2 - _$_str)
_$_str:
        /*0000*/ 	.byte	0x5f, 0x5f, 0x43, 0x55, 0x44, 0x41, 0x5f, 0x46, 0x54, 0x5a, 0x00
	.type		_$_str_$_2,@object
	.size		_$_str_$_2,(.L_1 - _$_str_$_2)
_$_str_$_2:
        /*000b*/ 	.byte	0x5f, 0x5f, 0x43, 0x55, 0x44, 0x41, 0x5f, 0x50, 0x52, 0x45, 0x43, 0x5f, 0x53, 0x51, 0x52, 0x54
        /*001b*/ 	.byte	0x00
.L_1:


//--------------------- .nv.constant0.triton_poi_fused__native_batch_norm_legit_no_training_12 --------------------------
	.section	.nv.constant0.triton_poi_fused__native_batch_norm_legit_no_training_12,"a",@progbits
	.sectionflags	@""
	.align	4
.nv.constant0.triton_poi_fused__native_batch_norm_legit_no_training_12:
	.zero		580
